//
// Generated by NVIDIA NVVM Compiler
//
// Compiler Build ID: CL-36424714
// Cuda compilation tools, release 13.0, V13.0.88
// Based on NVVM 20.0.0
//

.version 9.0
.target sm_100
.address_size 64

	// .globl	_Z5hellov
.extern .func  (.param .b32 func_retval0) vprintf
(
	.param .b64 vprintf_param_0,
	.param .b64 vprintf_param_1
)
;
.global .align 1 .b8 $str[13] = {72, 69, 76, 76, 79, 32, 87, 79, 82, 76, 68, 33};
.global .align 8 .u64 STR = generic($str);
.global .align 1 .b8 $str$1[16] = {99, 97, 108, 108, 105, 110, 103, 32, 107, 101, 114, 110, 101, 108, 10};
.global .align 1 .b8 $str$2[4] = {37, 99, 10};
.global .align 1 .b8 $str$3[15] = {107, 101, 114, 110, 101, 108, 32, 99, 97, 108, 108, 101, 100, 10};

.visible .entry _Z5hellov()
{
	.local .align 8 .b8 	__local_depot0[8];
	.reg .b64 	%SP;
	.reg .b64 	%SPL;
	.reg .b16 	%rs<5>;
	.reg .b32 	%r<9>;
	.reg .b64 	%rd<12>;

	mov.u64 	%SPL, __local_depot0;
	cvta.local.u64 	%SP, %SPL;
	add.u64 	%rd1, %SP, 0;
	add.u64 	%rd2, %SPL, 0;
	mov.u64 	%rd3, $str$1;
	cvta.global.u64 	%rd4, %rd3;
	{ // callseq 0, 0
	.param .b64 param0;
	st.param.b64 	[param0], %rd4;
	.param .b64 param1;
	st.param.b64 	[param1], 0;
	.param .b32 retval0;
	call.uni (retval0), 
	vprintf, 
	(
	param0, 
	param1
	);
	ld.param.b32 	%r1, [retval0];
	} // callseq 0
	ld.global.u64 	%rd5, [STR];
	mov.u32 	%r3, %tid.x;
	cvt.u16.u32 	%rs1, %r3;
	mul.hi.u16 	%rs2, %rs1, 5462;
	mul.lo.s16 	%rs3, %rs2, 12;
	sub.s16 	%rs4, %rs1, %rs3;
	cvt.u64.u16 	%rd6, %rs4;
	add.s64 	%rd7, %rd5, %rd6;
	ld.s8 	%r4, [%rd7];
	st.local.u32 	[%rd2], %r4;
	mov.u64 	%rd8, $str$2;
	cvta.global.u64 	%rd9, %rd8;
	{ // callseq 1, 0
	.param .b64 param0;
	st.param.b64 	[param0], %rd9;
	.param .b64 param1;
	st.param.b64 	[param1], %rd1;
	.param .b32 retval0;
	call.uni (retval0), 
	vprintf, 
	(
	param0, 
	param1
	);
	ld.param.b32 	%r5, [retval0];
	} // callseq 1
	mov.u64 	%rd10, $str$3;
	cvta.global.u64 	%rd11, %rd10;
	{ // callseq 2, 0
	.param .b64 param0;
	st.param.b64 	[param0], %rd11;
	.param .b64 param1;
	st.param.b64 	[param1], 0;
	.param .b32 retval0;
	call.uni (retval0), 
	vprintf, 
	(
	param0, 
	param1
	);
	ld.param.b32 	%r7, [retval0];
	} // callseq 2
	ret;

}


// ===== COMPILED SASS (sm_100) =====

	.target	sm_100

	.elftype	@"ET_EXEC"


//--------------------- .note.nv.tkinfo           --------------------------
	.section	.note.nv.tkinfo,"",@"SHT_NOTE"
	.sectionflags	@"SHF_NOTE_NV_TKINFO"
	.tkinfo
        /*0018*/ 	.word	0x00000002
        /*0030*/ 	.string	""
        /*0030*/ 	.string	"ptxas"
        /*0030*/ 	.string	"Cuda compilation tools, release 13.0, V13.0.88"
        /*0030*/ 	.string	"Build cuda_13.0.r13.0/compiler.36424714_0"
        /*0030*/ 	.string	"-arch sm_100 -m 64 "



//--------------------- .note.nv.cuinfo           --------------------------
	.section	.note.nv.cuinfo,"",@"SHT_NOTE"
	.sectionflags	@"SHF_NOTE_NV_CUINFO"
        /*0018*/ 	.short	0x0002
        /*001a*/ 	.short	0x0064
        /*001c*/ 	.short	0x0082
	.zero		2


//--------------------- .nv.info                  --------------------------
	.section	.nv.info,"",@"SHT_CUDA_INFO"
	.align	4


	//----- nvinfo : EIATTR_REGCOUNT
	.align		4
        /*0000*/ 	.byte	0x04, 0x2f
        /*0002*/ 	.short	(.L_6 - .L_5)
	.align		4
.L_5:
        /*0004*/ 	.word	index@(_Z5hellov)
        /*0008*/ 	.word	0x00000018


	//----- nvinfo : EIATTR_FRAME_SIZE
	.align		4
.L_6:
        /*000c*/ 	.byte	0x04, 0x11
        /*000e*/ 	.short	(.L_8 - .L_7)
	.align		4
.L_7:
        /*0010*/ 	.word	index@(_Z5hellov)
        /*0014*/ 	.word	0x00000008


	//----- nvinfo : EIATTR_MIN_STACK_SIZE
	.align		4
.L_8:
        /*0018*/ 	.byte	0x04, 0x12
        /*001a*/ 	.short	(.L_10 - .L_9)
	.align		4
.L_9:
        /*001c*/ 	.word	index@(_Z5hellov)
        /*0020*/ 	.word	0x00000008
.L_10:


//--------------------- .nv.compat                --------------------------
	.section	.nv.compat,"",@"SHT_CUDA_COMPAT_INFO"
	.align	4
        /*0000*/ 	.byte	0x02, 0x09, 0x00, 0x00, 0x02, 0x02, 0x01, 0x00, 0x02, 0x05, 0x05, 0x00, 0x03, 0x07, 0x01, 0x01
        /*0010*/ 	.byte	0x02, 0x03, 0x00, 0x00, 0x02, 0x06, 0x01, 0x00, 0x04, 0x0b, 0x08, 0x00, 0x09, 0x00, 0x00, 0x00
        /*0020*/ 	.byte	0x00, 0x00, 0x00, 0x00


//--------------------- .nv.info._Z5hellov        --------------------------
	.section	.nv.info._Z5hellov,"",@"SHT_CUDA_INFO"
	.sectionflags	@""
	.align	4


	//----- nvinfo : EIATTR_CUDA_API_VERSION
	.align		4
        /*0000*/ 	.byte	0x04, 0x37
        /*0002*/ 	.short	(.L_12 - .L_11)
.L_11:
        /*0004*/ 	.word	0x00000082


	//----- nvinfo : EIATTR_SPARSE_MMA_MASK
	.align		4
.L_12:
        /*0008*/ 	.byte	0x03, 0x50
        /*000a*/ 	.short	0x0000


	//----- nvinfo : EIATTR_MAXREG_COUNT
	.align		4
        /*000c*/ 	.byte	0x03, 0x1b
        /*000e*/ 	.short	0x00ff


	//----- nvinfo : EIATTR_EXTERNS
	.align		4
        /*0010*/ 	.byte	0x04, 0x0f
        /*0012*/ 	.short	(.L_14 - .L_13)


	//   ....[0]....
	.align		4
.L_13:
        /*0014*/ 	.word	index@(vprintf)


	//----- nvinfo : EIATTR_MERCURY_ISA_VERSION
	.align		4
.L_14:
        /*0018*/ 	.byte	0x03, 0x5f
        /*001a*/ 	.short	0x0101


	//----- nvinfo : EIATTR_VRC_CTA_INIT_COUNT
	.align		4
        /*001c*/ 	.byte	0x02, 0x4a
	.zero		1
	.zero		1


	//----- nvinfo : EIATTR_SYSCALL_OFFSETS
	.align		4
        /*0020*/ 	.byte	0x04, 0x46
        /*0022*/ 	.short	(.L_16 - .L_15)


	//   ....[0]....
.L_15:
        /*0024*/ 	.word	0x000000e0


	//   ....[1]....
        /*0028*/ 	.word	0x00000260


	//   ....[2]....
        /*002c*/ 	.word	0x000002d0


	//----- nvinfo : EIATTR_EXIT_INSTR_OFFSETS
	.align		4
.L_16:
        /*0030*/ 	.byte	0x04, 0x1c
        /*0032*/ 	.short	(.L_18 - .L_17)


	//   ....[0]....
.L_17:
        /*0034*/ 	.word	0x000002e0


	//----- nvinfo : EIATTR_SW_WAR
	.align		4
.L_18:
        /*0038*/ 	.byte	0x04, 0x36
        /*003a*/ 	.short	(.L_20 - .L_19)
.L_19:
        /*003c*/ 	.word	0x00000008
.L_20:


//--------------------- .nv.callgraph             --------------------------
	.section	.nv.callgraph,"",@"SHT_CUDA_CALLGRAPH"
	.align	4
	.sectionentsize	8
	.align		4
        /*0000*/ 	.word	0x00000000
	.align		4
        /*0004*/ 	.word	0xffffffff
	.align		4
        /*0008*/ 	.word	index@(_Z5hellov)
	.align		4
        /*000c*/ 	.word	index@(vprintf)
	.align		4
        /*0010*/ 	.word	0x00000000
	.align		4
        /*0014*/ 	.word	0xfffffffe
	.align		4
        /*0018*/ 	.word	0x00000000
	.align		4
        /*001c*/ 	.word	0xfffffffd
	.align		4
        /*0020*/ 	.word	0x00000000
	.align		4
        /*0024*/ 	.word	0xfffffffc


//--------------------- .nv.constant4             --------------------------
	.section	.nv.constant4,"a",@progbits
	.align	8
	.align		8
.nv.constant4:
        /*0000*/ 	.dword	vprintf
	.align		8
        /*0008*/ 	.dword	$str
	.align		8
        /*0010*/ 	.dword	STR
	.align		8
        /*0018*/ 	.dword	$str$1
	.align		8
        /*0020*/ 	.dword	$str$2
	.align		8
        /*0028*/ 	.dword	$str$3


//--------------------- .text._Z5hellov           --------------------------
	.section	.text._Z5hellov,"ax",@progbits
	.align	128
        .global         _Z5hellov
        .type           _Z5hellov,@function
        .size           _Z5hellov,(.L_x_4 - _Z5hellov)
        .other          _Z5hellov,@"STO_CUDA_ENTRY STV_DEFAULT"
_Z5hellov:
.text._Z5hellov:
[----:B------:R-:W0:Y:S01]  /*0000*/  LDC R1, c[0x0][0x37c] ;  /* 0x0000df00ff017b82 */ /* 0x000e220000000800 */
[----:B------:R-:W-:Y:S01]  /*0010*/  MOV R2, 0x0 ;  /* 0x0000000000027802 */ /* 0x000fe20000000f00 */
[----:B------:R-:W1:Y:S01]  /*0020*/  LDCU UR4, c[0x0][0x2f8] ;  /* 0x00005f00ff0477ac */ /* 0x000e620008000800 */
[----:B0-----:R-:W-:Y:S01]  /*0030*/  VIADD R1, R1, 0xfffffff8 ;  /* 0xfffffff801017836 */ /* 0x001fe20000000000 */
[----:B------:R-:W-:-:S04]  /*0040*/  CS2R R6, SRZ ;  /* 0x0000000000067805 */ /* 0x000fc8000001ff00 */
[----:B------:R0:W2:Y:S01]  /*0050*/  LDC.64 R8, c[0x4][R2] ;  /* 0x0100000002087b82 */ /* 0x0000a20000000a00 */
[----:B------:R-:W3:Y:S01]  /*0060*/  LDCU.64 UR6, c[0x4][0x18] ;  /* 0x01000300ff0677ac */ /* 0x000ee20008000a00 */
[----:B------:R-:W4:Y:S01]  /*0070*/  LDCU UR5, c[0x0][0x2fc] ;  /* 0x00005f80ff0577ac */ /* 0x000f220008000800 */
[----:B------:R-:W0:Y:S01]  /*0080*/  LDCU.64 UR36, c[0x0][0x358] ;  /* 0x00006b00ff2477ac */ /* 0x000e220008000a00 */
[----:B-1----:R-:W-:Y:S01]  /*0090*/  IADD3 R17, P0, PT, R1, UR4, RZ ;  /* 0x0000000401117c10 */ /* 0x002fe2000ff1e0ff */
[----:B---3--:R-:W-:Y:S02]  /*00a0*/  IMAD.U32 R4, RZ, RZ, UR6 ;  /* 0x00000006ff047e24 */ /* 0x008fe4000f8e00ff */
[----:B------:R-:W-:Y:S02]  /*00b0*/  IMAD.U32 R5, RZ, RZ, UR7 ;  /* 0x00000007ff057e24 */ /* 0x000fe4000f8e00ff */
[----:B0---4-:R-:W-:-:S08]  /*00c0*/  IMAD.X R16, RZ, RZ, UR5, P0 ;  /* 0x00000005ff107e24 */ /* 0x011fd000080e06ff */
[----:B------:R-:W-:-:S07]  /*00d0*/  LEPC R20, `(.L_x_0) ;  /* 0x000000001014794e */ /* 0x000fce0000000000 */
[----:B--2---:R-:W-:Y:S05]  /*00e0*/  CALL.ABS.NOINC R8 ;  /* 0x0000000008007343 */ /* 0x004fea0003c00000 */
.L_x_0:
[----:B------:R-:W0:Y:S01]  /*00f0*/  LDC.64 R4, c[0x4][0x10] ;  /* 0x01000400ff047b82 */ /* 0x000e220000000a00 */
[----:B------:R-:W1:Y:S01]  /*0100*/  S2R R3, SR_TID.X ;  /* 0x0000000000037919 */ /* 0x000e620000002100 */
[----:B------:R-:W2:Y:S01]  /*0110*/  LDCU.64 UR4, c[0x4][0x20] ;  /* 0x01000400ff0477ac */ /* 0x000ea20008000a00 */
[----:B0-----:R-:W3:Y:S01]  /*0120*/  LDG.E.64 R4, desc[UR36][R4.64] ;  /* 0x0000002404047981 */ /* 0x001ee2000c1e1b00 */
[----:B-1----:R-:W-:-:S05]  /*0130*/  LOP3.LUT R0, R3, 0xffff, RZ, 0xc0, !PT ;  /* 0x0000ffff03007812 */ /* 0x002fca00078ec0ff */
[----:B------:R-:W-:-:S05]  /*0140*/  IMAD R0, R0, 0x1556, RZ ;  /* 0x0000155600007824 */ /* 0x000fca00078e02ff */
[----:B------:R-:W-:-:S04]  /*0150*/  SHF.R.U32.HI R0, RZ, 0x10, R0 ;  /* 0x00000010ff007819 */ /* 0x000fc80000011600 */
[----:B------:R-:W-:-:S05]  /*0160*/  PRMT R0, R0, 0x9910, RZ ;  /* 0x0000991000007816 */ /* 0x000fca00000000ff */
[----:B------:R-:W-:-:S04]  /*0170*/  IMAD R0, R0, 0xc, RZ ;  /* 0x0000000c00007824 */ /* 0x000fc800078e02ff */
[----:B------:R-:W-:-:S05]  /*0180*/  IMAD.MOV R0, RZ, RZ, -R0 ;  /* 0x000000ffff007224 */ /* 0x000fca00078e0a00 */
[----:B------:R-:W-:-:S05]  /*0190*/  PRMT R0, R0, 0x7710, RZ ;  /* 0x0000771000007816 */ /* 0x000fca00000000ff */
[----:B------:R-:W-:-:S05]  /*01a0*/  IMAD.IADD R0, R0, 0x1, R3 ;  /* 0x0000000100007824 */ /* 0x000fca00078e0203 */
[----:B------:R-:W-:-:S04]  /*01b0*/  LOP3.LUT R9, R0, 0xffff, RZ, 0xc0, !PT ;  /* 0x0000ffff00097812 */ /* 0x000fc800078ec0ff */
[----:B---3--:R-:W-:-:S04]  /*01c0*/  IADD3 R8, P0, PT, R4, R9, RZ ;  /* 0x0000000904087210 */ /* 0x008fc80007f1e0ff */
[----:B------:R-:W-:-:S05]  /*01d0*/  IADD3.X R9, PT, PT, RZ, R5, RZ, P0, !PT ;  /* 0x00000005ff097210 */ /* 0x000fca00007fe4ff */
[----:B------:R-:W3:Y:S01]  /*01e0*/  LD.E.S8 R0, desc[UR36][R8.64] ;  /* 0x0000002408007980 */ /* 0x000ee2000c101300 */
[----:B------:R0:W1:Y:S01]  /*01f0*/  LDC.64 R10, c[0x4][R2] ;  /* 0x01000000020a7b82 */ /* 0x0000620000000a00 */
[----:B--2---:R-:W-:Y:S01]  /*0200*/  IMAD.U32 R4, RZ, RZ, UR4 ;  /* 0x00000004ff047e24 */ /* 0x004fe2000f8e00ff */
[----:B------:R-:W-:Y:S01]  /*0210*/  MOV R7, R16 ;  /* 0x0000001000077202 */ /* 0x000fe20000000f00 */
[----:B------:R-:W-:Y:S02]  /*0220*/  IMAD.U32 R5, RZ, RZ, UR5 ;  /* 0x00000005ff057e24 */ /* 0x000fe4000f8e00ff */
[----:B------:R-:W-:Y:S01]  /*0230*/  IMAD.MOV.U32 R6, RZ, RZ, R17 ;  /* 0x000000ffff067224 */ /* 0x000fe200078e0011 */
[----:B-1-3--:R0:W-:Y:S06]  /*0240*/  STL [R1], R0 ;  /* 0x0000000001007387 */ /* 0x00a1ec0000100800 */
[----:B------:R-:W-:-:S07]  /*0250*/  LEPC R20, `(.L_x_1) ;  /* 0x000000001014794e */ /* 0x000fce0000000000 */
[----:B0-----:R-:W-:Y:S05]  /*0260*/  CALL.ABS.NOINC R10 ;  /* 0x000000000a007343 */ /* 0x001fea0003c00000 */
.L_x_1:
[----:B------:R-:W0:Y:S01]  /*0270*/  LDC.64 R2, c[0x4][R2] ;  /* 0x0100000002027b82 */ /* 0x000e220000000a00 */
[----:B------:R-:W1:Y:S01]  /*0280*/  LDCU.64 UR4, c[0x4][0x28] ;  /* 0x01000500ff0477ac */ /* 0x000e620008000a00 */
[----:B------:R-:W-:Y:S01]  /*0290*/  CS2R R6, SRZ ;  /* 0x0000000000067805 */ /* 0x000fe2000001ff00 */
[----:B-1----:R-:W-:Y:S02]  /*02a0*/  IMAD.U32 R4, RZ, RZ, UR4 ;  /* 0x00000004ff047e24 */ /* 0x002fe4000f8e00ff */
[----:B------:R-:W-:-:S07]  /*02b0*/  IMAD.U32 R5, RZ, RZ, UR5 ;  /* 0x00000005ff057e24 */ /* 0x000fce000f8e00ff */
[----:B------:R-:W-:-:S07]  /*02c0*/  LEPC R20, `(.L_x_2) ;  /* 0x000000001014794e */ /* 0x000fce0000000000 */
[----:B0-----:R-:W-:Y:S05]  /*02d0*/  CALL.ABS.NOINC R2 ;  /* 0x0000000002007343 */ /* 0x001fea0003c00000 */
.L_x_2:
[----:B------:R-:W-:Y:S05]  /*02e0*/  EXIT ;  /* 0x000000000000794d */ /* 0x000fea0003800000 */
.L_x_3:
[----:B------:R-:W-:-:S00]  /*02f0*/  BRA `(.L_x_3) ;  /* 0xfffffffc00fc7947 */ /* 0x000fc0000383ffff */
[----:B------:R-:W-:-:S00]  /*0300*/  NOP ;  /* 0x0000000000007918 */ /* 0x000fc00000000000 */
[----:B------:R-:W-:-:S00]  /*0310*/  NOP ;  /* 0x0000000000007918 */ /* 0x000fc00000000000 */
[----:B------:R-:W-:-:S00]  /*0320*/  NOP ;  /* 0x0000000000007918 */ /* 0x000fc00000000000 */
[----:B------:R-:W-:-:S00]  /*0330*/  NOP ;  /* 0x0000000000007918 */ /* 0x000fc00000000000 */
[----:B------:R-:W-:-:S00]  /*0340*/  NOP ;  /* 0x0000000000007918 */ /* 0x000fc00000000000 */
[----:B------:R-:W-:-:S00]  /*0350*/  NOP ;  /* 0x0000000000007918 */ /* 0x000fc00000000000 */
[----:B------:R-:W-:-:S00]  /*0360*/  NOP ;  /* 0x0000000000007918 */ /* 0x000fc00000000000 */
[----:B------:R-:W-:-:S00]  /*0370*/  NOP ;  /* 0x0000000000007918 */ /* 0x000fc00000000000 */
.L_x_4:


//--------------------- .nv.global.init           --------------------------
	.section	.nv.global.init,"aw",@progbits
	.align	8
	.align		8
.nv.global.init:
	.type		STR,@object
	.size		STR,($str$2 - STR)
STR:
        /*0000*/ 	.dword	fun@R_CUDA_G64($str)
	.type		$str$2,@object
	.size		$str$2,($str - $str$2)
$str$2:
        /*0008*/ 	.byte	0x25, 0x63, 0x0a, 0x00
	.type		$str,@object
	.size		$str,($str$3 - $str)
$str:
        /*000c*/ 	.byte	0x48, 0x45, 0x4c, 0x4c, 0x4f, 0x20, 0x57, 0x4f, 0x52, 0x4c, 0x44, 0x21, 0x00
	.type		$str$3,@object
	.size		$str$3,($str$1 - $str$3)
$str$3:
        /*0019*/ 	.byte	0x6b, 0x65, 0x72, 0x6e, 0x65, 0x6c, 0x20, 0x63, 0x61, 0x6c, 0x6c, 0x65, 0x64, 0x0a, 0x00
	.type		$str$1,@object
	.size		$str$1,(.L_2 - $str$1)
$str$1:
        /*0028*/ 	.byte	0x63, 0x61, 0x6c, 0x6c, 0x69, 0x6e, 0x67, 0x20, 0x6b, 0x65, 0x72, 0x6e, 0x65, 0x6c, 0x0a, 0x00
.L_2:


//--------------------- .nv.shared.reserved.0     --------------------------
	.section	.nv.shared.reserved.0,"aw",@nobits
	.weak		__nv_reservedSMEM_offset_0_alias
	.size		__nv_reservedSMEM_offset_0_alias, 0, 64
	.other		__nv_reservedSMEM_offset_0_alias,@"STO_CUDA_RESERVED_SHARED STV_DEFAULT"
__nv_reservedSMEM_offset_0_alias:
	.zero		0
	.zero		64


//--------------------- .nv.constant0._Z5hellov   --------------------------
	.section	.nv.constant0._Z5hellov,"a",@progbits
	.sectionflags	@""
	.align	4
.nv.constant0._Z5hellov:
	.zero		896


//--------------------- SYMBOLS --------------------------

	.type		.nv.reservedSmem.offset0,@object
	.size		.nv.reservedSmem.offset0,0x4
	.type		vprintf,@function
